//
// Generated by NVIDIA NVVM Compiler
//
// Compiler Build ID: CL-36424714
// Cuda compilation tools, release 13.0, V13.0.88
// Based on NVVM 20.0.0
//

.version 9.0
.target sm_100
.address_size 64

	// .globl	_Z12shfl_examplePi
.extern .func  (.param .b32 func_retval0) vprintf
(
	.param .b64 vprintf_param_0,
	.param .b64 vprintf_param_1
)
;
.global .align 1 .b8 $str[27] = {116, 105, 100, 32, 37, 100, 44, 32, 97, 99, 116, 105, 118, 101, 95, 109, 97, 115, 107, 32, 105, 115, 32, 37, 117, 10};

.visible .entry _Z12shfl_examplePi(
	.param .u64 .ptr .align 1 _Z12shfl_examplePi_param_0
)
{
	.local .align 8 .b8 	__local_depot0[8];
	.reg .b64 	%SP;
	.reg .b64 	%SPL;
	.reg .pred 	%p<5>;
	.reg .b32 	%r<12>;
	.reg .b32 	%f<10>;
	.reg .b64 	%rd<9>;

	mov.u64 	%SPL, __local_depot0;
	cvta.local.u64 	%SP, %SPL;
	ld.param.u64 	%rd1, [_Z12shfl_examplePi_param_0];
	mov.u32 	%r1, %tid.x;
	cvt.rn.f32.u32 	%f9, %r1;
	setp.gt.u32 	%p1, %r1, 111;
	@%p1 bra 	$L__BB0_2;
	add.u64 	%rd2, %SP, 0;
	add.u64 	%rd3, %SPL, 0;
	// begin inline asm
	activemask.b32 %r2;
	// end inline asm
	st.local.v2.u32 	[%rd3], {%r1, %r2};
	mov.u64 	%rd4, $str;
	cvta.global.u64 	%rd5, %rd4;
	{ // callseq 0, 0
	.param .b64 param0;
	st.param.b64 	[param0], %rd5;
	.param .b64 param1;
	st.param.b64 	[param1], %rd2;
	.param .b32 retval0;
	call.uni (retval0), 
	vprintf, 
	(
	param0, 
	param1
	);
	ld.param.b32 	%r3, [retval0];
	} // callseq 0
	mov.b32 	%r5, %f9;
	shfl.sync.bfly.b32	%r6|%p2, %r5, 4, 6175, -1;
	mov.b32 	%f4, %r6;
	max.f32 	%f5, %f9, %f4;
	mov.b32 	%r7, %f5;
	shfl.sync.bfly.b32	%r8|%p3, %r7, 2, 6175, -1;
	mov.b32 	%f6, %r8;
	max.f32 	%f7, %f5, %f6;
	mov.b32 	%r9, %f7;
	shfl.sync.bfly.b32	%r10|%p4, %r9, 1, 6175, -1;
	mov.b32 	%f8, %r10;
	max.f32 	%f9, %f7, %f8;
$L__BB0_2:
	cvta.to.global.u64 	%rd6, %rd1;
	cvt.rzi.s32.f32 	%r11, %f9;
	mul.wide.u32 	%rd7, %r1, 4;
	add.s64 	%rd8, %rd6, %rd7;
	st.global.u32 	[%rd8], %r11;
	ret;

}


// ===== COMPILED SASS (sm_100) =====

	.target	sm_100

	.elftype	@"ET_EXEC"


//--------------------- .note.nv.tkinfo           --------------------------
	.section	.note.nv.tkinfo,"",@"SHT_NOTE"
	.sectionflags	@"SHF_NOTE_NV_TKINFO"
	.tkinfo
        /*0018*/ 	.word	0x00000002
        /*0030*/ 	.string	""
        /*0030*/ 	.string	"ptxas"
        /*0030*/ 	.string	"Cuda compilation tools, release 13.0, V13.0.88"
        /*0030*/ 	.string	"Build cuda_13.0.r13.0/compiler.36424714_0"
        /*0030*/ 	.string	"-arch sm_100 -m 64 "



//--------------------- .note.nv.cuinfo           --------------------------
	.section	.note.nv.cuinfo,"",@"SHT_NOTE"
	.sectionflags	@"SHF_NOTE_NV_CUINFO"
        /*0018*/ 	.short	0x0002
        /*001a*/ 	.short	0x0064
        /*001c*/ 	.short	0x0082
	.zero		2


//--------------------- .nv.info                  --------------------------
	.section	.nv.info,"",@"SHT_CUDA_INFO"
	.align	4


	//----- nvinfo : EIATTR_REGCOUNT
	.align		4
        /*0000*/ 	.byte	0x04, 0x2f
        /*0002*/ 	.short	(.L_2 - .L_1)
	.align		4
.L_1:
        /*0004*/ 	.word	index@(_Z12shfl_examplePi)
        /*0008*/ 	.word	0x00000018


	//----- nvinfo : EIATTR_FRAME_SIZE
	.align		4
.L_2:
        /*000c*/ 	.byte	0x04, 0x11
        /*000e*/ 	.short	(.L_4 - .L_3)
	.align		4
.L_3:
        /*0010*/ 	.word	index@(_Z12shfl_examplePi)
        /*0014*/ 	.word	0x00000008


	//----- nvinfo : EIATTR_MIN_STACK_SIZE
	.align		4
.L_4:
        /*0018*/ 	.byte	0x04, 0x12
        /*001a*/ 	.short	(.L_6 - .L_5)
	.align		4
.L_5:
        /*001c*/ 	.word	index@(_Z12shfl_examplePi)
        /*0020*/ 	.word	0x00000008
.L_6:


//--------------------- .nv.compat                --------------------------
	.section	.nv.compat,"",@"SHT_CUDA_COMPAT_INFO"
	.align	4
        /*0000*/ 	.byte	0x02, 0x09, 0x00, 0x00, 0x02, 0x02, 0x01, 0x00, 0x02, 0x05, 0x05, 0x00, 0x03, 0x07, 0x01, 0x01
        /*0010*/ 	.byte	0x02, 0x03, 0x00, 0x00, 0x02, 0x06, 0x01, 0x00, 0x04, 0x0b, 0x08, 0x00, 0x09, 0x00, 0x00, 0x00
        /*0020*/ 	.byte	0x00, 0x00, 0x00, 0x00


//--------------------- .nv.info._Z12shfl_examplePi --------------------------
	.section	.nv.info._Z12shfl_examplePi,"",@"SHT_CUDA_INFO"
	.sectionflags	@""
	.align	4


	//----- nvinfo : EIATTR_CUDA_API_VERSION
	.align		4
        /*0000*/ 	.byte	0x04, 0x37
        /*0002*/ 	.short	(.L_8 - .L_7)
.L_7:
        /*0004*/ 	.word	0x00000082


	//----- nvinfo : EIATTR_KPARAM_INFO
	.align		4
.L_8:
        /*0008*/ 	.byte	0x04, 0x17
        /*000a*/ 	.short	(.L_10 - .L_9)
.L_9:
        /*000c*/ 	.word	0x00000000
        /*0010*/ 	.short	0x0000
        /*0012*/ 	.short	0x0000
        /*0014*/ 	.byte	0x00, 0xf5, 0x21, 0x00


	//----- nvinfo : EIATTR_SPARSE_MMA_MASK
	.align		4
.L_10:
        /*0018*/ 	.byte	0x03, 0x50
        /*001a*/ 	.short	0x0000


	//----- nvinfo : EIATTR_MAXREG_COUNT
	.align		4
        /*001c*/ 	.byte	0x03, 0x1b
        /*001e*/ 	.short	0x00ff


	//----- nvinfo : EIATTR_EXTERNS
	.align		4
        /*0020*/ 	.byte	0x04, 0x0f
        /*0022*/ 	.short	(.L_12 - .L_11)


	//   ....[0]....
	.align		4
.L_11:
        /*0024*/ 	.word	index@(vprintf)


	//----- nvinfo : EIATTR_MERCURY_ISA_VERSION
	.align		4
.L_12:
        /*0028*/ 	.byte	0x03, 0x5f
        /*002a*/ 	.short	0x0101


	//----- nvinfo : EIATTR_COOP_GROUP_MASK_REGIDS
	.align		4
        /*002c*/ 	.byte	0x04, 0x29
        /*002e*/ 	.short	(.L_14 - .L_13)


	//   ....[0]....
.L_13:
        /*0030*/ 	.word	0xffffffff


	//   ....[1]....
        /*0034*/ 	.word	0xffffffff


	//   ....[2]....
        /*0038*/ 	.word	0xffffffff


	//   ....[3]....
        /*003c*/ 	.word	0x0500000f


	//   ....[4]....
        /*0040*/ 	.word	0x0500000f


	//   ....[5]....
        /*0044*/ 	.word	0x0500000f


	//----- nvinfo : EIATTR_COOP_GROUP_INSTR_OFFSETS
	.align		4
.L_14:
        /*0048*/ 	.byte	0x04, 0x28
        /*004a*/ 	.short	(.L_16 - .L_15)


	//   ....[0]....
.L_15:
        /*004c*/ 	.word	0x00000170


	//   ....[1]....
        /*0050*/ 	.word	0x00000190


	//   ....[2]....
        /*0054*/ 	.word	0x000001b0


	//   ....[3]....
        /*0058*/ 	.word	0x00000280


	//   ....[4]....
        /*005c*/ 	.word	0x000002e0


	//   ....[5]....
        /*0060*/ 	.word	0x00000340


	//----- nvinfo : EIATTR_VRC_CTA_INIT_COUNT
	.align		4
.L_16:
        /*0064*/ 	.byte	0x02, 0x4a
	.zero		1
	.zero		1


	//----- nvinfo : EIATTR_SYSCALL_OFFSETS
	.align		4
        /*0068*/ 	.byte	0x04, 0x46
        /*006a*/ 	.short	(.L_18 - .L_17)


	//   ....[0]....
.L_17:
        /*006c*/ 	.word	0x00000140


	//----- nvinfo : EIATTR_EXIT_INSTR_OFFSETS
	.align		4
.L_18:
        /*0070*/ 	.byte	0x04, 0x1c
        /*0072*/ 	.short	(.L_20 - .L_19)


	//   ....[0]....
.L_19:
        /*0074*/ 	.word	0x00000220


	//----- nvinfo : EIATTR_CRS_STACK_SIZE
	.align		4
.L_20:
        /*0078*/ 	.byte	0x04, 0x1e
        /*007a*/ 	.short	(.L_22 - .L_21)
.L_21:
        /*007c*/ 	.word	0x00000000


	//----- nvinfo : EIATTR_CBANK_PARAM_SIZE
	.align		4
.L_22:
        /*0080*/ 	.byte	0x03, 0x19
        /*0082*/ 	.short	0x0008


	//----- nvinfo : EIATTR_PARAM_CBANK
	.align		4
        /*0084*/ 	.byte	0x04, 0x0a
        /*0086*/ 	.short	(.L_24 - .L_23)
	.align		4
.L_23:
        /*0088*/ 	.word	index@(.nv.constant0._Z12shfl_examplePi)
        /*008c*/ 	.short	0x0380
        /*008e*/ 	.short	0x0008


	//----- nvinfo : EIATTR_SW_WAR
	.align		4
.L_24:
        /*0090*/ 	.byte	0x04, 0x36
        /*0092*/ 	.short	(.L_26 - .L_25)
.L_25:
        /*0094*/ 	.word	0x00000008
.L_26:


//--------------------- .nv.callgraph             --------------------------
	.section	.nv.callgraph,"",@"SHT_CUDA_CALLGRAPH"
	.align	4
	.sectionentsize	8
	.align		4
        /*0000*/ 	.word	0x00000000
	.align		4
        /*0004*/ 	.word	0xffffffff
	.align		4
        /*0008*/ 	.word	index@(_Z12shfl_examplePi)
	.align		4
        /*000c*/ 	.word	index@(vprintf)
	.align		4
        /*0010*/ 	.word	0x00000000
	.align		4
        /*0014*/ 	.word	0xfffffffe
	.align		4
        /*0018*/ 	.word	0x00000000
	.align		4
        /*001c*/ 	.word	0xfffffffd
	.align		4
        /*0020*/ 	.word	0x00000000
	.align		4
        /*0024*/ 	.word	0xfffffffc


//--------------------- .nv.constant4             --------------------------
	.section	.nv.constant4,"a",@progbits
	.align	8
	.align		8
.nv.constant4:
        /*0000*/ 	.dword	vprintf
	.align		8
        /*0008*/ 	.dword	$str


//--------------------- .text._Z12shfl_examplePi  --------------------------
	.section	.text._Z12shfl_examplePi,"ax",@progbits
	.align	128
        .global         _Z12shfl_examplePi
        .type           _Z12shfl_examplePi,@function
        .size           _Z12shfl_examplePi,(.L_x_9 - _Z12shfl_examplePi)
        .other          _Z12shfl_examplePi,@"STO_CUDA_ENTRY STV_DEFAULT"
_Z12shfl_examplePi:
.text._Z12shfl_examplePi:
[----:B------:R-:W0:Y:S01]  /*0000*/  LDC R1, c[0x0][0x37c] ;  /* 0x0000df00ff017b82 */ /* 0x000e220000000800 */
[----:B------:R-:W1:Y:S01]  /*0010*/  S2R R2, SR_TID.X ;  /* 0x0000000000027919 */ /* 0x000e620000002100 */
[----:B------:R-:W2:Y:S01]  /*0020*/  LDCU UR4, c[0x0][0x2f8] ;  /* 0x00005f00ff0477ac */ /* 0x000ea20008000800 */
[----:B0-----:R-:W-:Y:S01]  /*0030*/  VIADD R1, R1, 0xfffffff8 ;  /* 0xfffffff801017836 */ /* 0x001fe20000000000 */
[----:B------:R-:W-:Y:S01]  /*0040*/  BSSY B6, `(.L_x_0) ;  /* 0x0000019000067945 */ /* 0x000fe20003800000 */
[----:B------:R-:W0:Y:S01]  /*0050*/  LDCU UR5, c[0x0][0x2fc] ;  /* 0x00005f80ff0577ac */ /* 0x000e220008000800 */
[----:B------:R-:W3:Y:S02]  /*0060*/  LDCU.64 UR36, c[0x0][0x358] ;  /* 0x00006b00ff2477ac */ /* 0x000ee40008000a00 */
[----:B--2---:R-:W-:-:S05]  /*0070*/  IADD3 R6, P1, PT, R1, UR4, RZ ;  /* 0x0000000401067c10 */ /* 0x004fca000ff3e0ff */
[----:B0-----:R-:W-:Y:S01]  /*0080*/  IMAD.X R7, RZ, RZ, UR5, P1 ;  /* 0x00000005ff077e24 */ /* 0x001fe200088e06ff */
[----:B-1----:R-:W-:Y:S02]  /*0090*/  ISETP.GT.U32.AND P0, PT, R2, 0x6f, PT ;  /* 0x0000006f0200780c */ /* 0x002fe40003f04070 */
[----:B------:R-:W-:-:S11]  /*00a0*/  I2FP.F32.U32 R16, R2 ;  /* 0x0000000200107245 */ /* 0x000fd60000201000 */
[----:B---3--:R-:W-:Y:S05]  /*00b0*/  @P0 BRA `(.L_x_1) ;  /* 0x0000000000440947 */ /* 0x008fea0003800000 */
[----:B------:R-:W-:Y:S01]  /*00c0*/  VOTE.ANY R3, PT, PT ;  /* 0x0000000000037806 */ /* 0x000fe200038e0100 */
[----:B------:R-:W0:Y:S01]  /*00d0*/  LDCU.64 UR4, c[0x4][0x8] ;  /* 0x01000100ff0477ac */ /* 0x000e220008000a00 */
[----:B------:R-:W-:-:S03]  /*00e0*/  MOV R0, 0x0 ;  /* 0x0000000000007802 */ /* 0x000fc60000000f00 */
[----:B------:R1:W-:Y:S01]  /*00f0*/  STL.64 [R1], R2 ;  /* 0x0000000201007387 */ /* 0x0003e20000100a00 */
[----:B------:R1:W2:Y:S01]  /*0100*/  LDC.64 R8, c[0x4][R0] ;  /* 0x0100000000087b82 */ /* 0x0002a20000000a00 */
[----:B0-----:R-:W-:Y:S02]  /*0110*/  IMAD.U32 R4, RZ, RZ, UR4 ;  /* 0x00000004ff047e24 */ /* 0x001fe4000f8e00ff */
[----:B-1----:R-:W-:-:S07]  /*0120*/  IMAD.U32 R5, RZ, RZ, UR5 ;  /* 0x00000005ff057e24 */ /* 0x002fce000f8e00ff */
[----:B------:R-:W-:-:S07]  /*0130*/  LEPC R20, `(.L_x_2) ;  /* 0x000000001014794e */ /* 0x000fce0000000000 */
[----:B--2---:R-:W-:Y:S05]  /*0140*/  CALL.ABS.NOINC R8 ;  /* 0x0000000008007343 */ /* 0x004fea0003c00000 */
.L_x_2:
[----:B------:R-:W-:-:S03]  /*0150*/  UMOV UR4, 0xffffffff ;  /* 0xffffffff00047882 */ /* 0x000fc60000000000 */
[----:B------:R-:W-:Y:S05]  /*0160*/  BRA.DIV UR4, `(.L_x_3) ;  /* 0x0000000204307947 */ /* 0x000fea000b800000 */
[----:B------:R-:W0:Y:S02]  /*0170*/  SHFL.BFLY PT, R14, R16, 0x4, 0x181f ;  /* 0x0c981f00100e7f89 */ /* 0x000e2400000e0000 */
[----:B0-----:R-:W-:-:S05]  /*0180*/  FMNMX R0, R16, R14, !PT ;  /* 0x0000000e10007209 */ /* 0x001fca0007800000 */
[----:B------:R-:W0:Y:S02]  /*0190*/  SHFL.BFLY PT, R14, R0, 0x2, 0x181f ;  /* 0x0c581f00000e7f89 */ /* 0x000e2400000e0000 */
[----:B0-----:R-:W-:-:S05]  /*01a0*/  FMNMX R3, R0, R14, !PT ;  /* 0x0000000e00037209 */ /* 0x001fca0007800000 */
[----:B------:R0:W1:Y:S02]  /*01b0*/  SHFL.BFLY PT, R14, R3, 0x1, 0x181f ;  /* 0x0c381f00030e7f89 */ /* 0x00006400000e0000 */
.L_x_7:
[----:B-1----:R-:W-:-:S07]  /*01c0*/  FMNMX R16, R3, R14, !PT ;  /* 0x0000000e03107209 */ /* 0x002fce0007800000 */
.L_x_1:
[----:B------:R-:W-:Y:S05]  /*01d0*/  BSYNC B6 ;  /* 0x0000000000067941 */ /* 0x000fea0003800000 */
.L_x_0:
[----:B------:R-:W0:Y:S01]  /*01e0*/  LDC.64 R4, c[0x0][0x380] ;  /* 0x0000e000ff047b82 */ /* 0x000e220000000a00 */
[----:B------:R-:W1:Y:S01]  /*01f0*/  F2I.TRUNC.NTZ R7, R16 ;  /* 0x0000001000077305 */ /* 0x000e62000020f100 */
[----:B0-----:R-:W-:-:S05]  /*0200*/  IMAD.WIDE.U32 R2, R2, 0x4, R4 ;  /* 0x0000000402027825 */ /* 0x001fca00078e0004 */
[----:B-1----:R-:W-:Y:S01]  /*0210*/  STG.E desc[UR36][R2.64], R7 ;  /* 0x0000000702007986 */ /* 0x002fe2000c101924 */
[----:B------:R-:W-:Y:S05]  /*0220*/  EXIT ;  /* 0x000000000000794d */ /* 0x000fea0003800000 */
.L_x_3:
[----:B------:R-:W-:Y:S02]  /*0230*/  HFMA2 R11, -RZ, RZ, 0, 0.0020122528076171875 ;  /* 0x0000181fff0b7431 */ /* 0x000fe400000001ff */
[----:B------:R-:W-:Y:S02]  /*0240*/  IMAD.MOV.U32 R13, RZ, RZ, R16 ;  /* 0x000000ffff0d7224 */ /* 0x000fe400078e0010 */
[----:B------:R-:W-:Y:S02]  /*0250*/  IMAD.MOV.U32 R12, RZ, RZ, 0x4 ;  /* 0x00000004ff0c7424 */ /* 0x000fe400078e00ff */
[----:B------:R-:W-:-:S07]  /*0260*/  IMAD.MOV.U32 R15, RZ, RZ, -0x1 ;  /* 0xffffffffff0f7424 */ /* 0x000fce00078e00ff */
[----:B------:R-:W-:Y:S05]  /*0270*/  WARPSYNC.COLLECTIVE R15, `(.L_x_4) ;  /* 0x000000000f087348 */ /* 0x000fea0003c00000 */
[----:B------:R0:W1:Y:S02]  /*0280*/  SHFL.BFLY P6, R14, R13, R12, R11 ;  /* 0x0c00000c0d0e7389 */ /* 0x00006400000c000b */
[----:B01----:R-:W-:Y:S05]  /*0290*/  ENDCOLLECTIVE ;  /* 0x000000000000791b */ /* 0x003fea0003800000 */
.L_x_4:
[----:B------:R-:W-:Y:S01]  /*02a0*/  IMAD.MOV.U32 R12, RZ, RZ, 0x2 ;  /* 0x00000002ff0c7424 */ /* 0x000fe200078e00ff */
[----:B------:R-:W-:-:S05]  /*02b0*/  FMNMX R0, R16, R14, !PT ;  /* 0x0000000e10007209 */ /* 0x000fca0007800000 */
[----:B------:R-:W-:-:S07]  /*02c0*/  IMAD.MOV.U32 R13, RZ, RZ, R0 ;  /* 0x000000ffff0d7224 */ /* 0x000fce00078e0000 */
[----:B------:R-:W-:Y:S05]  /*02d0*/  WARPSYNC.COLLECTIVE R15, `(.L_x_5) ;  /* 0x000000000f087348 */ /* 0x000fea0003c00000 */
[----:B------:R0:W1:Y:S02]  /*02e0*/  SHFL.BFLY P6, R14, R13, R12, R11 ;  /* 0x0c00000c0d0e7389 */ /* 0x00006400000c000b */
[----:B01----:R-:W-:Y:S05]  /*02f0*/  ENDCOLLECTIVE ;  /* 0x000000000000791b */ /* 0x003fea0003800000 */
.L_x_5:
[----:B------:R-:W-:Y:S01]  /*0300*/  IMAD.MOV.U32 R12, RZ, RZ, 0x1 ;  /* 0x00000001ff0c7424 */ /* 0x000fe200078e00ff */
[----:B------:R-:W-:-:S04]  /*0310*/  FMNMX R3, R0, R14, !PT ;  /* 0x0000000e00037209 */ /* 0x000fc80007800000 */
[----:B------:R-:W-:-:S07]  /*0320*/  MOV R13, R3 ;  /* 0x00000003000d7202 */ /* 0x000fce0000000f00 */
[----:B------:R-:W-:Y:S05]  /*0330*/  WARPSYNC.COLLECTIVE R15, `(.L_x_6) ;  /* 0x000000000f087348 */ /* 0x000fea0003c00000 */
[----:B------:R0:W1:Y:S02]  /*0340*/  SHFL.BFLY P6, R14, R13, R12, R11 ;  /* 0x0c00000c0d0e7389 */ /* 0x00006400000c000b */
[----:B01----:R-:W-:Y:S05]  /*0350*/  ENDCOLLECTIVE ;  /* 0x000000000000791b */ /* 0x003fea0003800000 */
.L_x_6:
[----:B------:R-:W-:Y:S05]  /*0360*/  BRA `(.L_x_7) ;  /* 0xfffffffc00947947 */ /* 0x000fea000383ffff */
.L_x_8:
[----:B------:R-:W-:-:S00]  /*0370*/  BRA `(.L_x_8) ;  /* 0xfffffffc00fc7947 */ /* 0x000fc0000383ffff */
[----:B------:R-:W-:-:S00]  /*0380*/  NOP ;  /* 0x0000000000007918 */ /* 0x000fc00000000000 */
[----:B------:R-:W-:-:S00]  /*0390*/  NOP ;  /* 0x0000000000007918 */ /* 0x000fc00000000000 */
[----:B------:R-:W-:-:S00]  /*03a0*/  NOP ;  /* 0x0000000000007918 */ /* 0x000fc00000000000 */
[----:B------:R-:W-:-:S00]  /*03b0*/  NOP ;  /* 0x0000000000007918 */ /* 0x000fc00000000000 */
[----:B------:R-:W-:-:S00]  /*03c0*/  NOP ;  /* 0x0000000000007918 */ /* 0x000fc00000000000 */
[----:B------:R-:W-:-:S00]  /*03d0*/  NOP ;  /* 0x0000000000007918 */ /* 0x000fc00000000000 */
[----:B------:R-:W-:-:S00]  /*03e0*/  NOP ;  /* 0x0000000000007918 */ /* 0x000fc00000000000 */
[----:B------:R-:W-:-:S00]  /*03f0*/  NOP ;  /* 0x0000000000007918 */ /* 0x000fc00000000000 */
.L_x_9:


//--------------------- .nv.global.init           --------------------------
	.section	.nv.global.init,"aw",@progbits
.nv.global.init:
	.type		$str,@object
	.size		$str,(.L_0 - $str)
$str:
        /*0000*/ 	.byte	0x74, 0x69, 0x64, 0x20, 0x25, 0x64, 0x2c, 0x20, 0x61, 0x63, 0x74, 0x69, 0x76, 0x65, 0x5f, 0x6d
        /*0010*/ 	.byte	0x61, 0x73, 0x6b, 0x20, 0x69, 0x73, 0x20, 0x25, 0x75, 0x0a, 0x00
.L_0:


//--------------------- .nv.shared.reserved.0     --------------------------
	.section	.nv.shared.reserved.0,"aw",@nobits
	.weak		__nv_reservedSMEM_offset_0_alias
	.size		__nv_reservedSMEM_offset_0_alias, 0, 64
	.other		__nv_reservedSMEM_offset_0_alias,@"STO_CUDA_RESERVED_SHARED STV_DEFAULT"
__nv_reservedSMEM_offset_0_alias:
	.zero		0
	.zero		64


//--------------------- .nv.constant0._Z12shfl_examplePi --------------------------
	.section	.nv.constant0._Z12shfl_examplePi,"a",@progbits
	.sectionflags	@""
	.align	4
.nv.constant0._Z12shfl_examplePi:
	.zero		904


//--------------------- SYMBOLS --------------------------

	.type		.nv.reservedSmem.offset0,@object
	.size		.nv.reservedSmem.offset0,0x4
	.type		vprintf,@function
